//
// Generated by NVIDIA NVVM Compiler
//
// Compiler Build ID: CL-36424714
// Cuda compilation tools, release 13.0, V13.0.88
// Based on NVVM 20.0.0
//

.version 9.0
.target sm_100
.address_size 64

	// .globl	_Z3sumPdS_S_i

.visible .entry _Z3sumPdS_S_i(
	.param .u64 .ptr .align 1 _Z3sumPdS_S_i_param_0,
	.param .u64 .ptr .align 1 _Z3sumPdS_S_i_param_1,
	.param .u64 .ptr .align 1 _Z3sumPdS_S_i_param_2,
	.param .u32 _Z3sumPdS_S_i_param_3
)
{
	.reg .b32 	%r<5>;
	.reg .b64 	%rd<11>;
	.reg .b64 	%fd<4>;

	ld.param.u64 	%rd1, [_Z3sumPdS_S_i_param_0];
	ld.param.u64 	%rd2, [_Z3sumPdS_S_i_param_1];
	ld.param.u64 	%rd3, [_Z3sumPdS_S_i_param_2];
	cvta.to.global.u64 	%rd4, %rd3;
	cvta.to.global.u64 	%rd5, %rd2;
	cvta.to.global.u64 	%rd6, %rd1;
	mov.u32 	%r1, %ntid.x;
	mov.u32 	%r2, %ctaid.x;
	mov.u32 	%r3, %tid.x;
	mad.lo.s32 	%r4, %r1, %r2, %r3;
	mul.wide.s32 	%rd7, %r4, 8;
	add.s64 	%rd8, %rd6, %rd7;
	ld.global.f64 	%fd1, [%rd8];
	add.s64 	%rd9, %rd5, %rd7;
	ld.global.f64 	%fd2, [%rd9];
	add.f64 	%fd3, %fd1, %fd2;
	add.s64 	%rd10, %rd4, %rd7;
	st.global.f64 	[%rd10], %fd3;
	ret;

}


// ===== COMPILED SASS (sm_100) =====

	.target	sm_100

	.elftype	@"ET_EXEC"


//--------------------- .note.nv.tkinfo           --------------------------
	.section	.note.nv.tkinfo,"",@"SHT_NOTE"
	.sectionflags	@"SHF_NOTE_NV_TKINFO"
	.tkinfo
        /*0018*/ 	.word	0x00000002
        /*0030*/ 	.string	""
        /*0030*/ 	.string	"ptxas"
        /*0030*/ 	.string	"Cuda compilation tools, release 13.0, V13.0.88"
        /*0030*/ 	.string	"Build cuda_13.0.r13.0/compiler.36424714_0"
        /*0030*/ 	.string	"-arch sm_100 -m 64 "



//--------------------- .note.nv.cuinfo           --------------------------
	.section	.note.nv.cuinfo,"",@"SHT_NOTE"
	.sectionflags	@"SHF_NOTE_NV_CUINFO"
        /*0018*/ 	.short	0x0002
        /*001a*/ 	.short	0x0064
        /*001c*/ 	.short	0x0082
	.zero		2


//--------------------- .nv.info                  --------------------------
	.section	.nv.info,"",@"SHT_CUDA_INFO"
	.align	4


	//----- nvinfo : EIATTR_REGCOUNT
	.align		4
        /*0000*/ 	.byte	0x04, 0x2f
        /*0002*/ 	.short	(.L_1 - .L_0)
	.align		4
.L_0:
        /*0004*/ 	.word	index@(_Z3sumPdS_S_i)
        /*0008*/ 	.word	0x0000000e


	//----- nvinfo : EIATTR_FRAME_SIZE
	.align		4
.L_1:
        /*000c*/ 	.byte	0x04, 0x11
        /*000e*/ 	.short	(.L_3 - .L_2)
	.align		4
.L_2:
        /*0010*/ 	.word	index@(_Z3sumPdS_S_i)
        /*0014*/ 	.word	0x00000000


	//----- nvinfo : EIATTR_MIN_STACK_SIZE
	.align		4
.L_3:
        /*0018*/ 	.byte	0x04, 0x12
        /*001a*/ 	.short	(.L_5 - .L_4)
	.align		4
.L_4:
        /*001c*/ 	.word	index@(_Z3sumPdS_S_i)
        /*0020*/ 	.word	0x00000000
.L_5:


//--------------------- .nv.compat                --------------------------
	.section	.nv.compat,"",@"SHT_CUDA_COMPAT_INFO"
	.align	4
        /*0000*/ 	.byte	0x02, 0x09, 0x00, 0x00, 0x02, 0x02, 0x01, 0x00, 0x02, 0x05, 0x05, 0x00, 0x03, 0x07, 0x01, 0x01
        /*0010*/ 	.byte	0x02, 0x03, 0x00, 0x00, 0x02, 0x06, 0x01, 0x00, 0x04, 0x0b, 0x08, 0x00, 0x01, 0x00, 0x00, 0x00
        /*0020*/ 	.byte	0x00, 0x00, 0x00, 0x00


//--------------------- .nv.info._Z3sumPdS_S_i    --------------------------
	.section	.nv.info._Z3sumPdS_S_i,"",@"SHT_CUDA_INFO"
	.sectionflags	@""
	.align	4


	//----- nvinfo : EIATTR_CUDA_API_VERSION
	.align		4
        /*0000*/ 	.byte	0x04, 0x37
        /*0002*/ 	.short	(.L_7 - .L_6)
.L_6:
        /*0004*/ 	.word	0x00000082


	//----- nvinfo : EIATTR_KPARAM_INFO
	.align		4
.L_7:
        /*0008*/ 	.byte	0x04, 0x17
        /*000a*/ 	.short	(.L_9 - .L_8)
.L_8:
        /*000c*/ 	.word	0x00000000
        /*0010*/ 	.short	0x0003
        /*0012*/ 	.short	0x0018
        /*0014*/ 	.byte	0x00, 0xf0, 0x11, 0x00


	//----- nvinfo : EIATTR_KPARAM_INFO
	.align		4
.L_9:
        /*0018*/ 	.byte	0x04, 0x17
        /*001a*/ 	.short	(.L_11 - .L_10)
.L_10:
        /*001c*/ 	.word	0x00000000
        /*0020*/ 	.short	0x0002
        /*0022*/ 	.short	0x0010
        /*0024*/ 	.byte	0x00, 0xf5, 0x21, 0x00


	//----- nvinfo : EIATTR_KPARAM_INFO
	.align		4
.L_11:
        /*0028*/ 	.byte	0x04, 0x17
        /*002a*/ 	.short	(.L_13 - .L_12)
.L_12:
        /*002c*/ 	.word	0x00000000
        /*0030*/ 	.short	0x0001
        /*0032*/ 	.short	0x0008
        /*0034*/ 	.byte	0x00, 0xf5, 0x21, 0x00


	//----- nvinfo : EIATTR_KPARAM_INFO
	.align		4
.L_13:
        /*0038*/ 	.byte	0x04, 0x17
        /*003a*/ 	.short	(.L_15 - .L_14)
.L_14:
        /*003c*/ 	.word	0x00000000
        /*0040*/ 	.short	0x0000
        /*0042*/ 	.short	0x0000
        /*0044*/ 	.byte	0x00, 0xf5, 0x21, 0x00


	//----- nvinfo : EIATTR_SPARSE_MMA_MASK
	.align		4
.L_15:
        /*0048*/ 	.byte	0x03, 0x50
        /*004a*/ 	.short	0x0000


	//----- nvinfo : EIATTR_MAXREG_COUNT
	.align		4
        /*004c*/ 	.byte	0x03, 0x1b
        /*004e*/ 	.short	0x00ff


	//----- nvinfo : EIATTR_MERCURY_ISA_VERSION
	.align		4
        /*0050*/ 	.byte	0x03, 0x5f
        /*0052*/ 	.short	0x0101


	//----- nvinfo : EIATTR_VRC_CTA_INIT_COUNT
	.align		4
        /*0054*/ 	.byte	0x02, 0x4a
	.zero		1
	.zero		1


	//----- nvinfo : EIATTR_EXIT_INSTR_OFFSETS
	.align		4
        /*0058*/ 	.byte	0x04, 0x1c
        /*005a*/ 	.short	(.L_17 - .L_16)


	//   ....[0]....
.L_16:
        /*005c*/ 	.word	0x00000100


	//----- nvinfo : EIATTR_CBANK_PARAM_SIZE
	.align		4
.L_17:
        /*0060*/ 	.byte	0x03, 0x19
        /*0062*/ 	.short	0x001c


	//----- nvinfo : EIATTR_PARAM_CBANK
	.align		4
        /*0064*/ 	.byte	0x04, 0x0a
        /*0066*/ 	.short	(.L_19 - .L_18)
	.align		4
.L_18:
        /*0068*/ 	.word	index@(.nv.constant0._Z3sumPdS_S_i)
        /*006c*/ 	.short	0x0380
        /*006e*/ 	.short	0x001c


	//----- nvinfo : EIATTR_SW_WAR
	.align		4
.L_19:
        /*0070*/ 	.byte	0x04, 0x36
        /*0072*/ 	.short	(.L_21 - .L_20)
.L_20:
        /*0074*/ 	.word	0x00000008
.L_21:


//--------------------- .nv.callgraph             --------------------------
	.section	.nv.callgraph,"",@"SHT_CUDA_CALLGRAPH"
	.align	4
	.sectionentsize	8
	.align		4
        /*0000*/ 	.word	0x00000000
	.align		4
        /*0004*/ 	.word	0xffffffff
	.align		4
        /*0008*/ 	.word	0x00000000
	.align		4
        /*000c*/ 	.word	0xfffffffe
	.align		4
        /*0010*/ 	.word	0x00000000
	.align		4
        /*0014*/ 	.word	0xfffffffd
	.align		4
        /*0018*/ 	.word	0x00000000
	.align		4
        /*001c*/ 	.word	0xfffffffc


//--------------------- .text._Z3sumPdS_S_i       --------------------------
	.section	.text._Z3sumPdS_S_i,"ax",@progbits
	.align	128
        .global         _Z3sumPdS_S_i
        .type           _Z3sumPdS_S_i,@function
        .size           _Z3sumPdS_S_i,(.L_x_1 - _Z3sumPdS_S_i)
        .other          _Z3sumPdS_S_i,@"STO_CUDA_ENTRY STV_DEFAULT"
_Z3sumPdS_S_i:
.text._Z3sumPdS_S_i:
[----:B------:R-:W-:Y:S01]  /*0000*/  LDC R1, c[0x0][0x37c] ;  /* 0x0000df00ff017b82 */ /* 0x000fe20000000800 */
[----:B------:R-:W0:Y:S07]  /*0010*/  S2R R11, SR_CTAID.X ;  /* 0x00000000000b7919 */ /* 0x000e2e0000002500 */
[----:B------:R-:W1:Y:S01]  /*0020*/  LDC.64 R2, c[0x0][0x380] ;  /* 0x0000e000ff027b82 */ /* 0x000e620000000a00 */
[----:B------:R-:W0:Y:S01]  /*0030*/  LDCU UR6, c[0x0][0x360] ;  /* 0x00006c00ff0677ac */ /* 0x000e220008000800 */
[----:B------:R-:W0:Y:S01]  /*0040*/  S2R R0, SR_TID.X ;  /* 0x0000000000007919 */ /* 0x000e220000002100 */
[----:B------:R-:W2:Y:S05]  /*0050*/  LDCU.64 UR4, c[0x0][0x358] ;  /* 0x00006b00ff0477ac */ /* 0x000eaa0008000a00 */
[----:B------:R-:W3:Y:S08]  /*0060*/  LDC.64 R4, c[0x0][0x388] ;  /* 0x0000e200ff047b82 */ /* 0x000ef00000000a00 */
[----:B------:R-:W4:Y:S01]  /*0070*/  LDC.64 R8, c[0x0][0x390] ;  /* 0x0000e400ff087b82 */ /* 0x000f220000000a00 */
[----:B0-----:R-:W-:-:S04]  /*0080*/  IMAD R11, R11, UR6, R0 ;  /* 0x000000060b0b7c24 */ /* 0x001fc8000f8e0200 */
[----:B-1----:R-:W-:-:S04]  /*0090*/  IMAD.WIDE R2, R11, 0x8, R2 ;  /* 0x000000080b027825 */ /* 0x002fc800078e0202 */
[C---:B---3--:R-:W-:Y:S02]  /*00a0*/  IMAD.WIDE R4, R11.reuse, 0x8, R4 ;  /* 0x000000080b047825 */ /* 0x048fe400078e0204 */
[----:B--2---:R-:W2:Y:S04]  /*00b0*/  LDG.E.64 R2, desc[UR4][R2.64] ;  /* 0x0000000402027981 */ /* 0x004ea8000c1e1b00 */
[----:B------:R-:W2:Y:S01]  /*00c0*/  LDG.E.64 R4, desc[UR4][R4.64] ;  /* 0x0000000404047981 */ /* 0x000ea2000c1e1b00 */
[----:B----4-:R-:W-:Y:S01]  /*00d0*/  IMAD.WIDE R8, R11, 0x8, R8 ;  /* 0x000000080b087825 */ /* 0x010fe200078e0208 */
[----:B--2---:R-:W-:-:S07]  /*00e0*/  DADD R6, R2, R4 ;  /* 0x0000000002067229 */ /* 0x004fce0000000004 */
[----:B------:R-:W-:Y:S01]  /*00f0*/  STG.E.64 desc[UR4][R8.64], R6 ;  /* 0x0000000608007986 */ /* 0x000fe2000c101b04 */
[----:B------:R-:W-:Y:S05]  /*0100*/  EXIT ;  /* 0x000000000000794d */ /* 0x000fea0003800000 */
.L_x_0:
[----:B------:R-:W-:-:S00]  /*0110*/  BRA `(.L_x_0) ;  /* 0xfffffffc00fc7947 */ /* 0x000fc0000383ffff */
[----:B------:R-:W-:-:S00]  /*0120*/  NOP ;  /* 0x0000000000007918 */ /* 0x000fc00000000000 */
        /* <DEDUP_REMOVED lines=13> */
.L_x_1:


//--------------------- .nv.shared.reserved.0     --------------------------
	.section	.nv.shared.reserved.0,"aw",@nobits
	.weak		__nv_reservedSMEM_offset_0_alias
	.size		__nv_reservedSMEM_offset_0_alias, 0, 64
	.other		__nv_reservedSMEM_offset_0_alias,@"STO_CUDA_RESERVED_SHARED STV_DEFAULT"
__nv_reservedSMEM_offset_0_alias:
	.zero		0
	.zero		64


//--------------------- .nv.constant0._Z3sumPdS_S_i --------------------------
	.section	.nv.constant0._Z3sumPdS_S_i,"a",@progbits
	.sectionflags	@""
	.align	4
.nv.constant0._Z3sumPdS_S_i:
	.zero		924


//--------------------- SYMBOLS --------------------------

	.type		.nv.reservedSmem.offset0,@object
	.size		.nv.reservedSmem.offset0,0x4
